//
// Generated by NVIDIA NVVM Compiler
//
// Compiler Build ID: CL-36424714
// Cuda compilation tools, release 13.0, V13.0.88
// Based on NVVM 20.0.0
//

.version 9.0
.target sm_100
.address_size 64

	// .globl	_Z23find_best_saving_kernelPK5PointPKiPKdS3_S5_P6Savingid

.visible .entry _Z23find_best_saving_kernelPK5PointPKiPKdS3_S5_P6Savingid(
	.param .u64 .ptr .align 1 _Z23find_best_saving_kernelPK5PointPKiPKdS3_S5_P6Savingid_param_0,
	.param .u64 .ptr .align 1 _Z23find_best_saving_kernelPK5PointPKiPKdS3_S5_P6Savingid_param_1,
	.param .u64 .ptr .align 1 _Z23find_best_saving_kernelPK5PointPKiPKdS3_S5_P6Savingid_param_2,
	.param .u64 .ptr .align 1 _Z23find_best_saving_kernelPK5PointPKiPKdS3_S5_P6Savingid_param_3,
	.param .u64 .ptr .align 1 _Z23find_best_saving_kernelPK5PointPKiPKdS3_S5_P6Savingid_param_4,
	.param .u64 .ptr .align 1 _Z23find_best_saving_kernelPK5PointPKiPKdS3_S5_P6Savingid_param_5,
	.param .u32 _Z23find_best_saving_kernelPK5PointPKiPKdS3_S5_P6Savingid_param_6,
	.param .f64 _Z23find_best_saving_kernelPK5PointPKiPKdS3_S5_P6Savingid_param_7
)
{
	.reg .pred 	%p<17>;
	.reg .b32 	%r<26>;
	.reg .b64 	%rd<38>;
	.reg .b64 	%fd<20>;

	ld.param.u64 	%rd7, [_Z23find_best_saving_kernelPK5PointPKiPKdS3_S5_P6Savingid_param_0];
	ld.param.u64 	%rd8, [_Z23find_best_saving_kernelPK5PointPKiPKdS3_S5_P6Savingid_param_1];
	ld.param.u64 	%rd9, [_Z23find_best_saving_kernelPK5PointPKiPKdS3_S5_P6Savingid_param_2];
	ld.param.u64 	%rd10, [_Z23find_best_saving_kernelPK5PointPKiPKdS3_S5_P6Savingid_param_3];
	ld.param.u64 	%rd11, [_Z23find_best_saving_kernelPK5PointPKiPKdS3_S5_P6Savingid_param_4];
	ld.param.u64 	%rd12, [_Z23find_best_saving_kernelPK5PointPKiPKdS3_S5_P6Savingid_param_5];
	ld.param.u32 	%r6, [_Z23find_best_saving_kernelPK5PointPKiPKdS3_S5_P6Savingid_param_6];
	ld.param.f64 	%fd3, [_Z23find_best_saving_kernelPK5PointPKiPKdS3_S5_P6Savingid_param_7];
	cvta.to.global.u64 	%rd1, %rd12;
	mov.u32 	%r7, %ctaid.x;
	mov.u32 	%r8, %ntid.x;
	mov.u32 	%r9, %tid.x;
	mad.lo.s32 	%r10, %r7, %r8, %r9;
	add.s32 	%r1, %r10, 1;
	mov.u32 	%r11, %ctaid.y;
	mov.u32 	%r12, %ntid.y;
	mov.u32 	%r13, %tid.y;
	mad.lo.s32 	%r2, %r11, %r12, %r13;
	add.s32 	%r3, %r2, 1;
	setp.ge.s32 	%p1, %r2, %r6;
	min.s32 	%r14, %r6, %r2;
	setp.lt.s32 	%p2, %r14, %r1;
	or.pred  	%p3, %p2, %p1;
	@%p3 bra 	$L__BB0_10;
	cvta.to.global.u64 	%rd13, %rd8;
	mul.wide.s32 	%rd14, %r1, 4;
	add.s64 	%rd15, %rd13, %rd14;
	ld.global.u32 	%r4, [%rd15];
	mul.wide.u32 	%rd16, %r2, 4;
	add.s64 	%rd17, %rd13, %rd16;
	ld.global.u32 	%r5, [%rd17+4];
	setp.eq.s32 	%p4, %r4, %r5;
	or.b32  	%r15, %r5, %r4;
	shr.u32 	%r16, %r15, 31;
	and.b32  	%r17, %r16, 1;
	setp.eq.b32 	%p5, %r17, 1;
	or.pred  	%p6, %p4, %p5;
	@%p6 bra 	$L__BB0_10;
	cvta.to.global.u64 	%rd18, %rd9;
	mul.wide.s32 	%rd19, %r4, 8;
	add.s64 	%rd20, %rd18, %rd19;
	ld.global.f64 	%fd4, [%rd20];
	mul.wide.s32 	%rd21, %r5, 8;
	add.s64 	%rd22, %rd18, %rd21;
	ld.global.f64 	%fd5, [%rd22];
	add.f64 	%fd6, %fd4, %fd5;
	setp.gt.f64 	%p7, %fd6, %fd3;
	@%p7 bra 	$L__BB0_10;
	cvta.to.global.u64 	%rd23, %rd10;
	shl.b32 	%r18, %r4, 1;
	mul.wide.s32 	%rd24, %r18, 4;
	add.s64 	%rd25, %rd23, %rd24;
	ld.global.u32 	%r19, [%rd25];
	ld.global.u32 	%r20, [%rd25+4];
	shl.b32 	%r22, %r5, 1;
	mul.wide.s32 	%rd26, %r22, 4;
	add.s64 	%rd2, %rd23, %rd26;
	setp.ne.s32 	%p8, %r1, %r19;
	setp.ne.s32 	%p9, %r1, %r20;
	and.pred  	%p10, %p8, %p9;
	@%p10 bra 	$L__BB0_10;
	ld.global.u32 	%r23, [%rd2+4];
	ld.global.u32 	%r25, [%rd2];
	setp.ne.s32 	%p11, %r3, %r25;
	setp.ne.s32 	%p12, %r3, %r23;
	and.pred  	%p13, %p11, %p12;
	@%p13 bra 	$L__BB0_10;
	cvta.to.global.u64 	%rd27, %rd7;
	cvta.to.global.u64 	%rd28, %rd11;
	mul.wide.s32 	%rd29, %r1, 8;
	add.s64 	%rd30, %rd28, %rd29;
	ld.global.f64 	%fd7, [%rd30];
	mul.wide.u32 	%rd31, %r2, 8;
	add.s64 	%rd32, %rd28, %rd31;
	ld.global.f64 	%fd8, [%rd32+8];
	add.f64 	%fd9, %fd7, %fd8;
	mul.wide.s32 	%rd33, %r1, 24;
	add.s64 	%rd34, %rd27, %rd33;
	mul.wide.u32 	%rd35, %r2, 24;
	add.s64 	%rd36, %rd27, %rd35;
	ld.global.f64 	%fd10, [%rd34];
	ld.global.f64 	%fd11, [%rd36+24];
	sub.f64 	%fd12, %fd10, %fd11;
	ld.global.f64 	%fd13, [%rd34+8];
	ld.global.f64 	%fd14, [%rd36+32];
	sub.f64 	%fd15, %fd13, %fd14;
	mul.f64 	%fd16, %fd15, %fd15;
	fma.rn.f64 	%fd17, %fd12, %fd12, %fd16;
	sqrt.rn.f64 	%fd18, %fd17;
	sub.f64 	%fd1, %fd9, %fd18;
	ld.global.f64 	%fd2, [%rd1+8];
	setp.leu.f64 	%p14, %fd1, %fd2;
	@%p14 bra 	$L__BB0_10;
	mov.b64 	%rd37, %fd2;
	mov.b64 	%rd4, %fd1;
$L__BB0_7:
	atom.relaxed.global.cas.b64 	%rd6, [%rd1+8], %rd37, %rd4;
	setp.ne.s64 	%p15, %rd6, %rd37;
	@%p15 bra 	$L__BB0_9;
	st.volatile.global.u32 	[%rd1], %r1;
	st.volatile.global.u32 	[%rd1+4], %r3;
	bra.uni 	$L__BB0_10;
$L__BB0_9:
	mov.b64 	%fd19, %rd6;
	setp.gt.f64 	%p16, %fd1, %fd19;
	mov.u64 	%rd37, %rd6;
	@%p16 bra 	$L__BB0_7;
$L__BB0_10:
	ret;

}


// ===== COMPILED SASS (sm_100) =====

	.target	sm_100

	.elftype	@"ET_EXEC"


//--------------------- .note.nv.tkinfo           --------------------------
	.section	.note.nv.tkinfo,"",@"SHT_NOTE"
	.sectionflags	@"SHF_NOTE_NV_TKINFO"
	.tkinfo
        /*0018*/ 	.word	0x00000002
        /*0030*/ 	.string	""
        /*0030*/ 	.string	"ptxas"
        /*0030*/ 	.string	"Cuda compilation tools, release 13.0, V13.0.88"
        /*0030*/ 	.string	"Build cuda_13.0.r13.0/compiler.36424714_0"
        /*0030*/ 	.string	"-arch sm_100 -m 64 "



//--------------------- .note.nv.cuinfo           --------------------------
	.section	.note.nv.cuinfo,"",@"SHT_NOTE"
	.sectionflags	@"SHF_NOTE_NV_CUINFO"
        /*0018*/ 	.short	0x0002
        /*001a*/ 	.short	0x0064
        /*001c*/ 	.short	0x0082
	.zero		2


//--------------------- .nv.info                  --------------------------
	.section	.nv.info,"",@"SHT_CUDA_INFO"
	.align	4


	//----- nvinfo : EIATTR_REGCOUNT
	.align		4
        /*0000*/ 	.byte	0x04, 0x2f
        /*0002*/ 	.short	(.L_1 - .L_0)
	.align		4
.L_0:
        /*0004*/ 	.word	index@(_Z23find_best_saving_kernelPK5PointPKiPKdS3_S5_P6Savingid)
        /*0008*/ 	.word	0x00000016


	//----- nvinfo : EIATTR_FRAME_SIZE
	.align		4
.L_1:
        /*000c*/ 	.byte	0x04, 0x11
        /*000e*/ 	.short	(.L_3 - .L_2)
	.align		4
.L_2:
        /*0010*/ 	.word	index@($__internal_0_$__cuda_sm20_dsqrt_rn_f64_mediumpath_v1)
        /*0014*/ 	.word	0x00000000


	//----- nvinfo : EIATTR_FRAME_SIZE
	.align		4
.L_3:
        /*0018*/ 	.byte	0x04, 0x11
        /*001a*/ 	.short	(.L_5 - .L_4)
	.align		4
.L_4:
        /*001c*/ 	.word	index@(_Z23find_best_saving_kernelPK5PointPKiPKdS3_S5_P6Savingid)
        /*0020*/ 	.word	0x00000000


	//----- nvinfo : EIATTR_MIN_STACK_SIZE
	.align		4
.L_5:
        /*0024*/ 	.byte	0x04, 0x12
        /*0026*/ 	.short	(.L_7 - .L_6)
	.align		4
.L_6:
        /*0028*/ 	.word	index@(_Z23find_best_saving_kernelPK5PointPKiPKdS3_S5_P6Savingid)
        /*002c*/ 	.word	0x00000000
.L_7:


//--------------------- .nv.compat                --------------------------
	.section	.nv.compat,"",@"SHT_CUDA_COMPAT_INFO"
	.align	4
        /*0000*/ 	.byte	0x02, 0x09, 0x00, 0x00, 0x02, 0x02, 0x01, 0x00, 0x02, 0x05, 0x05, 0x00, 0x03, 0x07, 0x01, 0x01
        /*0010*/ 	.byte	0x02, 0x03, 0x00, 0x00, 0x02, 0x06, 0x01, 0x00, 0x04, 0x0b, 0x08, 0x00, 0x01, 0x00, 0x00, 0x00
        /*0020*/ 	.byte	0x00, 0x00, 0x00, 0x00


//--------------------- .nv.info._Z23find_best_saving_kernelPK5PointPKiPKdS3_S5_P6Savingid --------------------------
	.section	.nv.info._Z23find_best_saving_kernelPK5PointPKiPKdS3_S5_P6Savingid,"",@"SHT_CUDA_INFO"
	.sectionflags	@""
	.align	4


	//----- nvinfo : EIATTR_CUDA_API_VERSION
	.align		4
        /*0000*/ 	.byte	0x04, 0x37
        /*0002*/ 	.short	(.L_9 - .L_8)
.L_8:
        /*0004*/ 	.word	0x00000082


	//----- nvinfo : EIATTR_KPARAM_INFO
	.align		4
.L_9:
        /*0008*/ 	.byte	0x04, 0x17
        /*000a*/ 	.short	(.L_11 - .L_10)
.L_10:
        /*000c*/ 	.word	0x00000000
        /*0010*/ 	.short	0x0007
        /*0012*/ 	.short	0x0038
        /*0014*/ 	.byte	0x00, 0xf0, 0x21, 0x00


	//----- nvinfo : EIATTR_KPARAM_INFO
	.align		4
.L_11:
        /*0018*/ 	.byte	0x04, 0x17
        /*001a*/ 	.short	(.L_13 - .L_12)
.L_12:
        /*001c*/ 	.word	0x00000000
        /*0020*/ 	.short	0x0006
        /*0022*/ 	.short	0x0030
        /*0024*/ 	.byte	0x00, 0xf0, 0x11, 0x00


	//----- nvinfo : EIATTR_KPARAM_INFO
	.align		4
.L_13:
        /*0028*/ 	.byte	0x04, 0x17
        /*002a*/ 	.short	(.L_15 - .L_14)
.L_14:
        /*002c*/ 	.word	0x00000000
        /*0030*/ 	.short	0x0005
        /*0032*/ 	.short	0x0028
        /*0034*/ 	.byte	0x00, 0xf5, 0x21, 0x00


	//----- nvinfo : EIATTR_KPARAM_INFO
	.align		4
.L_15:
        /*0038*/ 	.byte	0x04, 0x17
        /*003a*/ 	.short	(.L_17 - .L_16)
.L_16:
        /*003c*/ 	.word	0x00000000
        /*0040*/ 	.short	0x0004
        /*0042*/ 	.short	0x0020
        /*0044*/ 	.byte	0x00, 0xf5, 0x21, 0x00


	//----- nvinfo : EIATTR_KPARAM_INFO
	.align		4
.L_17:
        /*0048*/ 	.byte	0x04, 0x17
        /*004a*/ 	.short	(.L_19 - .L_18)
.L_18:
        /*004c*/ 	.word	0x00000000
        /*0050*/ 	.short	0x0003
        /*0052*/ 	.short	0x0018
        /*0054*/ 	.byte	0x00, 0xf5, 0x21, 0x00


	//----- nvinfo : EIATTR_KPARAM_INFO
	.align		4
.L_19:
        /*0058*/ 	.byte	0x04, 0x17
        /*005a*/ 	.short	(.L_21 - .L_20)
.L_20:
        /*005c*/ 	.word	0x00000000
        /*0060*/ 	.short	0x0002
        /*0062*/ 	.short	0x0010
        /*0064*/ 	.byte	0x00, 0xf5, 0x21, 0x00


	//----- nvinfo : EIATTR_KPARAM_INFO
	.align		4
.L_21:
        /*0068*/ 	.byte	0x04, 0x17
        /*006a*/ 	.short	(.L_23 - .L_22)
.L_22:
        /*006c*/ 	.word	0x00000000
        /*0070*/ 	.short	0x0001
        /*0072*/ 	.short	0x0008
        /*0074*/ 	.byte	0x00, 0xf5, 0x21, 0x00


	//----- nvinfo : EIATTR_KPARAM_INFO
	.align		4
.L_23:
        /*0078*/ 	.byte	0x04, 0x17
        /*007a*/ 	.short	(.L_25 - .L_24)
.L_24:
        /*007c*/ 	.word	0x00000000
        /*0080*/ 	.short	0x0000
        /*0082*/ 	.short	0x0000
        /*0084*/ 	.byte	0x00, 0xf5, 0x21, 0x00


	//----- nvinfo : EIATTR_SPARSE_MMA_MASK
	.align		4
.L_25:
        /*0088*/ 	.byte	0x03, 0x50
        /*008a*/ 	.short	0x0000


	//----- nvinfo : EIATTR_MAXREG_COUNT
	.align		4
        /*008c*/ 	.byte	0x03, 0x1b
        /*008e*/ 	.short	0x00ff


	//----- nvinfo : EIATTR_MERCURY_ISA_VERSION
	.align		4
        /*0090*/ 	.byte	0x03, 0x5f
        /*0092*/ 	.short	0x0101


	//----- nvinfo : EIATTR_VRC_CTA_INIT_COUNT
	.align		4
        /*0094*/ 	.byte	0x02, 0x4a
	.zero		1
	.zero		1


	//----- nvinfo : EIATTR_EXIT_INSTR_OFFSETS
	.align		4
        /*0098*/ 	.byte	0x04, 0x1c
        /*009a*/ 	.short	(.L_27 - .L_26)


	//   ....[0]....
.L_26:
        /*009c*/ 	.word	0x000000e0


	//   ....[1]....
        /*00a0*/ 	.word	0x00000190


	//   ....[2]....
        /*00a4*/ 	.word	0x00000220


	//   ....[3]....
        /*00a8*/ 	.word	0x000002c0


	//   ....[4]....
        /*00ac*/ 	.word	0x00000320


	//   ....[5]....
        /*00b0*/ 	.word	0x00000610


	//   ....[6]....
        /*00b4*/ 	.word	0x00000700


	//   ....[7]....
        /*00b8*/ 	.word	0x00000750


	//----- nvinfo : EIATTR_CRS_STACK_SIZE
	.align		4
.L_27:
        /*00bc*/ 	.byte	0x04, 0x1e
        /*00be*/ 	.short	(.L_29 - .L_28)
.L_28:
        /*00c0*/ 	.word	0x00000000


	//----- nvinfo : EIATTR_CBANK_PARAM_SIZE
	.align		4
.L_29:
        /*00c4*/ 	.byte	0x03, 0x19
        /*00c6*/ 	.short	0x0040


	//----- nvinfo : EIATTR_PARAM_CBANK
	.align		4
        /*00c8*/ 	.byte	0x04, 0x0a
        /*00ca*/ 	.short	(.L_31 - .L_30)
	.align		4
.L_30:
        /*00cc*/ 	.word	index@(.nv.constant0._Z23find_best_saving_kernelPK5PointPKiPKdS3_S5_P6Savingid)
        /*00d0*/ 	.short	0x0380
        /*00d2*/ 	.short	0x0040


	//----- nvinfo : EIATTR_SW_WAR
	.align		4
.L_31:
        /*00d4*/ 	.byte	0x04, 0x36
        /*00d6*/ 	.short	(.L_33 - .L_32)
.L_32:
        /*00d8*/ 	.word	0x00000008
.L_33:


//--------------------- .nv.callgraph             --------------------------
	.section	.nv.callgraph,"",@"SHT_CUDA_CALLGRAPH"
	.align	4
	.sectionentsize	8
	.align		4
        /*0000*/ 	.word	0x00000000
	.align		4
        /*0004*/ 	.word	0xffffffff
	.align		4
        /*0008*/ 	.word	0x00000000
	.align		4
        /*000c*/ 	.word	0xfffffffe
	.align		4
        /*0010*/ 	.word	0x00000000
	.align		4
        /*0014*/ 	.word	0xfffffffd
	.align		4
        /*0018*/ 	.word	0x00000000
	.align		4
        /*001c*/ 	.word	0xfffffffc


//--------------------- .text._Z23find_best_saving_kernelPK5PointPKiPKdS3_S5_P6Savingid --------------------------
	.section	.text._Z23find_best_saving_kernelPK5PointPKiPKdS3_S5_P6Savingid,"ax",@progbits
	.align	128
        .global         _Z23find_best_saving_kernelPK5PointPKiPKdS3_S5_P6Savingid
        .type           _Z23find_best_saving_kernelPK5PointPKiPKdS3_S5_P6Savingid,@function
        .size           _Z23find_best_saving_kernelPK5PointPKiPKdS3_S5_P6Savingid,(.L_x_10 - _Z23find_best_saving_kernelPK5PointPKiPKdS3_S5_P6Savingid)
        .other          _Z23find_best_saving_kernelPK5PointPKiPKdS3_S5_P6Savingid,@"STO_CUDA_ENTRY STV_DEFAULT"
_Z23find_best_saving_kernelPK5PointPKiPKdS3_S5_P6Savingid:
.text._Z23find_best_saving_kernelPK5PointPKiPKdS3_S5_P6Savingid:
[----:B------:R-:W-:Y:S01]  /*0000*/  LDC R1, c[0x0][0x37c] ;  /* 0x0000df00ff017b82 */ /* 0x000fe20000000800 */
[----:B------:R-:W0:Y:S07]  /*0010*/  S2R R3, SR_TID.X ;  /* 0x0000000000037919 */ /* 0x000e2e0000002100 */
[----:B------:R-:W0:Y:S01]  /*0020*/  S2UR UR4, SR_CTAID.X ;  /* 0x00000000000479c3 */ /* 0x000e220000002500 */
[----:B------:R-:W1:Y:S01]  /*0030*/  LDCU UR6, c[0x0][0x3b0] ;  /* 0x00007600ff0677ac */ /* 0x000e620008000800 */
[----:B------:R-:W2:Y:S06]  /*0040*/  S2R R5, SR_TID.Y ;  /* 0x0000000000057919 */ /* 0x000eac0000002200 */
[----:B------:R-:W0:Y:S08]  /*0050*/  LDC R0, c[0x0][0x360] ;  /* 0x0000d800ff007b82 */ /* 0x000e300000000800 */
[----:B------:R-:W2:Y:S08]  /*0060*/  S2UR UR5, SR_CTAID.Y ;  /* 0x00000000000579c3 */ /* 0x000eb00000002600 */
[----:B------:R-:W2:Y:S01]  /*0070*/  LDC R2, c[0x0][0x364] ;  /* 0x0000d900ff027b82 */ /* 0x000ea20000000800 */
[----:B0-----:R-:W-:-:S04]  /*0080*/  IMAD R0, R0, UR4, R3 ;  /* 0x0000000400007c24 */ /* 0x001fc8000f8e0203 */
[----:B------:R-:W-:Y:S02]  /*0090*/  VIADD R0, R0, 0x1 ;  /* 0x0000000100007836 */ /* 0x000fe40000000000 */
[----:B--2---:R-:W-:-:S05]  /*00a0*/  IMAD R3, R2, UR5, R5 ;  /* 0x0000000502037c24 */ /* 0x004fca000f8e0205 */
[C---:B-1----:R-:W-:Y:S02]  /*00b0*/  ISETP.GE.AND P0, PT, R3.reuse, UR6, PT ;  /* 0x0000000603007c0c */ /* 0x042fe4000bf06270 */
[----:B------:R-:W-:-:S04]  /*00c0*/  VIMNMX R5, PT, PT, R3, UR6, PT ;  /* 0x0000000603057c48 */ /* 0x000fc8000bfe0100 */
[----:B------:R-:W-:-:S13]  /*00d0*/  ISETP.LT.OR P0, PT, R5, R0, P0 ;  /* 0x000000000500720c */ /* 0x000fda0000701670 */
[----:B------:R-:W-:Y:S05]  /*00e0*/  @P0 EXIT ;  /* 0x000000000000094d */ /* 0x000fea0003800000 */
[----:B------:R-:W0:Y:S01]  /*00f0*/  LDC.64 R6, c[0x0][0x388] ;  /* 0x0000e200ff067b82 */ /* 0x000e220000000a00 */
[----:B------:R-:W1:Y:S01]  /*0100*/  LDCU.64 UR6, c[0x0][0x358] ;  /* 0x00006b00ff0677ac */ /* 0x000e620008000a00 */
[----:B0-----:R-:W-:-:S04]  /*0110*/  IMAD.WIDE R4, R0, 0x4, R6 ;  /* 0x0000000400047825 */ /* 0x001fc800078e0206 */
[----:B------:R-:W-:Y:S01]  /*0120*/  IMAD.WIDE.U32 R6, R3, 0x4, R6 ;  /* 0x0000000403067825 */ /* 0x000fe200078e0006 */
[----:B-1----:R-:W2:Y:S04]  /*0130*/  LDG.E R11, desc[UR6][R4.64] ;  /* 0x00000006040b7981 */ /* 0x002ea8000c1e1900 */
[----:B------:R-:W2:Y:S02]  /*0140*/  LDG.E R2, desc[UR6][R6.64+0x4] ;  /* 0x0000040606027981 */ /* 0x000ea4000c1e1900 */
[----:B--2---:R-:W-:-:S04]  /*0150*/  LOP3.LUT R8, R2, R11, RZ, 0xfc, !PT ;  /* 0x0000000b02087212 */ /* 0x004fc800078efcff */
[----:B------:R-:W-:-:S04]  /*0160*/  SHF.R.U32.HI R8, RZ, 0x1f, R8 ;  /* 0x0000001fff087819 */ /* 0x000fc80000011608 */
[----:B------:R-:W-:-:S04]  /*0170*/  ISETP.NE.U32.AND P0, PT, R8, 0x1, PT ;  /* 0x000000010800780c */ /* 0x000fc80003f05070 */
[----:B------:R-:W-:-:S13]  /*0180*/  ISETP.EQ.OR P0, PT, R11, R2, !P0 ;  /* 0x000000020b00720c */ /* 0x000fda0004702670 */
[----:B------:R-:W-:Y:S05]  /*0190*/  @P0 EXIT ;  /* 0x000000000000094d */ /* 0x000fea0003800000 */
[----:B------:R-:W0:Y:S01]  /*01a0*/  LDC.64 R6, c[0x0][0x390] ;  /* 0x0000e400ff067b82 */ /* 0x000e220000000a00 */
[----:B------:R-:W1:Y:S01]  /*01b0*/  LDCU.64 UR4, c[0x0][0x3b8] ;  /* 0x00007700ff0477ac */ /* 0x000e620008000a00 */
[----:B0-----:R-:W-:-:S04]  /*01c0*/  IMAD.WIDE R4, R11, 0x8, R6 ;  /* 0x000000080b047825 */ /* 0x001fc800078e0206 */
[----:B------:R-:W-:Y:S02]  /*01d0*/  IMAD.WIDE R6, R2, 0x8, R6 ;  /* 0x0000000802067825 */ /* 0x000fe400078e0206 */
[----:B------:R-:W2:Y:S04]  /*01e0*/  LDG.E.64 R4, desc[UR6][R4.64] ;  /* 0x0000000604047981 */ /* 0x000ea8000c1e1b00 */
[----:B------:R-:W2:Y:S02]  /*01f0*/  LDG.E.64 R6, desc[UR6][R6.64] ;  /* 0x0000000606067981 */ /* 0x000ea4000c1e1b00 */
[----:B--2---:R-:W-:-:S08]  /*0200*/  DADD R8, R4, R6 ;  /* 0x0000000004087229 */ /* 0x004fd00000000006 */
[----:B-1----:R-:W-:-:S14]  /*0210*/  DSETP.GT.AND P0, PT, R8, UR4, PT ;  /* 0x0000000408007e2a */ /* 0x002fdc000bf04000 */
[----:B------:R-:W-:Y:S05]  /*0220*/  @P0 EXIT ;  /* 0x000000000000094d */ /* 0x000fea0003800000 */
[----:B------:R-:W0:Y:S01]  /*0230*/  LDC.64 R6, c[0x0][0x398] ;  /* 0x0000e600ff067b82 */ /* 0x000e220000000a00 */
[----:B------:R-:W-:-:S04]  /*0240*/  IMAD.SHL.U32 R5, R11, 0x2, RZ ;  /* 0x000000020b057824 */ /* 0x000fc800078e00ff */
[----:B0-----:R-:W-:-:S05]  /*0250*/  IMAD.WIDE R4, R5, 0x4, R6 ;  /* 0x0000000405047825 */ /* 0x001fca00078e0206 */
[----:B------:R-:W2:Y:S04]  /*0260*/  LDG.E R9, desc[UR6][R4.64] ;  /* 0x0000000604097981 */ /* 0x000ea8000c1e1900 */
[----:B------:R-:W3:Y:S01]  /*0270*/  LDG.E R11, desc[UR6][R4.64+0x4] ;  /* 0x00000406040b7981 */ /* 0x000ee2000c1e1900 */
[----:B--2---:R-:W-:Y:S02]  /*0280*/  ISETP.NE.AND P1, PT, R0, R9, PT ;  /* 0x000000090000720c */ /* 0x004fe40003f25270 */
[----:B------:R-:W-:Y:S02]  /*0290*/  SHF.L.U32 R9, R2, 0x1, RZ ;  /* 0x0000000102097819 */ /* 0x000fe400000006ff */
[----:B---3--:R-:W-:-:S03]  /*02a0*/  ISETP.NE.AND P0, PT, R0, R11, PT ;  /* 0x0000000b0000720c */ /* 0x008fc60003f05270 */
[----:B------:R-:W-:-:S10]  /*02b0*/  IMAD.WIDE R6, R9, 0x4, R6 ;  /* 0x0000000409067825 */ /* 0x000fd400078e0206 */
[----:B------:R-:W-:Y:S05]  /*02c0*/  @P0 EXIT P1 ;  /* 0x000000000000094d */ /* 0x000fea0000800000 */
[----:B------:R-:W2:Y:S04]  /*02d0*/  LDG.E R5, desc[UR6][R6.64+0x4] ;  /* 0x0000040606057981 */ /* 0x000ea8000c1e1900 */
[----:B------:R-:W3:Y:S01]  /*02e0*/  LDG.E R9, desc[UR6][R6.64] ;  /* 0x0000000606097981 */ /* 0x000ee2000c1e1900 */
[----:B------:R-:W-:-:S05]  /*02f0*/  VIADD R2, R3, 0x1 ;  /* 0x0000000103027836 */ /* 0x000fca0000000000 */
[C---:B--2---:R-:W-:Y:S02]  /*0300*/  ISETP.NE.AND P0, PT, R2.reuse, R5, PT ;  /* 0x000000050200720c */ /* 0x044fe40003f05270 */
[----:B---3--:R-:W-:-:S13]  /*0310*/  ISETP.NE.AND P1, PT, R2, R9, PT ;  /* 0x000000090200720c */ /* 0x008fda0003f25270 */
[----:B------:R-:W-:Y:S05]  /*0320*/  @P0 EXIT P1 ;  /* 0x000000000000094d */ /* 0x000fea0000800000 */
[----:B------:R-:W0:Y:S08]  /*0330*/  LDC.64 R12, c[0x0][0x380] ;  /* 0x0000e000ff0c7b82 */ /* 0x000e300000000a00 */
[----:B------:R-:W1:Y:S01]  /*0340*/  LDC.64 R6, c[0x0][0x3a0] ;  /* 0x0000e800ff067b82 */ /* 0x000e620000000a00 */
[----:B0-----:R-:W-:-:S04]  /*0350*/  IMAD.WIDE R8, R0, 0x18, R12 ;  /* 0x0000001800087825 */ /* 0x001fc800078e020c */
[----:B------:R-:W-:Y:S01]  /*0360*/  IMAD.WIDE.U32 R12, R3, 0x18, R12 ;  /* 0x00000018030c7825 */ /* 0x000fe200078e000c */
[----:B------:R-:W2:Y:S04]  /*0370*/  LDG.E.64 R16, desc[UR6][R8.64+0x8] ;  /* 0x0000080608107981 */ /* 0x000ea8000c1e1b00 */
[----:B------:R-:W2:Y:S04]  /*0380*/  LDG.E.64 R18, desc[UR6][R12.64+0x20] ;  /* 0x000020060c127981 */ /* 0x000ea8000c1e1b00 */
[----:B------:R-:W3:Y:S04]  /*0390*/  LDG.E.64 R10, desc[UR6][R8.64] ;  /* 0x00000006080a7981 */ /* 0x000ee8000c1e1b00 */
[----:B------:R-:W3:Y:S01]  /*03a0*/  LDG.E.64 R14, desc[UR6][R12.64+0x18] ;  /* 0x000018060c0e7981 */ /* 0x000ee2000c1e1b00 */
[----:B-1----:R-:W-:-:S04]  /*03b0*/  IMAD.WIDE R4, R0, 0x8, R6 ;  /* 0x0000000800047825 */ /* 0x002fc800078e0206 */
[----:B------:R-:W-:Y:S02]  /*03c0*/  IMAD.WIDE.U32 R6, R3, 0x8, R6 ;  /* 0x0000000803067825 */ /* 0x000fe400078e0006 */
[----:B------:R-:W4:Y:S04]  /*03d0*/  LDG.E.64 R4, desc[UR6][R4.64] ;  /* 0x0000000604047981 */ /* 0x000f28000c1e1b00 */
[----:B------:R-:W4:Y:S01]  /*03e0*/  LDG.E.64 R6, desc[UR6][R6.64+0x8] ;  /* 0x0000080606067981 */ /* 0x000f22000c1e1b00 */
[----:B------:R-:W-:Y:S01]  /*03f0*/  BSSY.RECONVERGENT B0, `(.L_x_0) ;  /* 0x000001a000007945 */ /* 0x000fe20003800200 */
[----:B--2---:R-:W-:Y:S02]  /*0400*/  DADD R16, R16, -R18 ;  /* 0x0000000010107229 */ /* 0x004fe40000000812 */
[----:B---3--:R-:W-:-:S06]  /*0410*/  DADD R10, R10, -R14 ;  /* 0x000000000a0a7229 */ /* 0x008fcc000000080e */
[----:B------:R-:W-:Y:S01]  /*0420*/  DMUL R16, R16, R16 ;  /* 0x0000001010107228 */ /* 0x000fe20000000000 */
[----:B------:R-:W-:Y:S01]  /*0430*/  MOV R14, 0x0 ;  /* 0x00000000000e7802 */ /* 0x000fe20000000f00 */
[----:B------:R-:W-:-:S06]  /*0440*/  IMAD.MOV.U32 R15, RZ, RZ, 0x3fd80000 ;  /* 0x3fd80000ff0f7424 */ /* 0x000fcc00078e00ff */
[----:B------:R-:W-:Y:S02]  /*0450*/  DFMA R10, R10, R10, R16 ;  /* 0x0000000a0a0a722b */ /* 0x000fe40000000010 */
[----:B----4-:R-:W-:-:S04]  /*0460*/  DADD R4, R4, R6 ;  /* 0x0000000004047229 */ /* 0x010fc80000000006 */
[----:B------:R-:W0:Y:S04]  /*0470*/  MUFU.RSQ64H R9, R11 ;  /* 0x0000000b00097308 */ /* 0x000e280000001c00 */
[----:B------:R-:W-:-:S05]  /*0480*/  VIADD R8, R11, 0xfcb00000 ;  /* 0xfcb000000b087836 */ /* 0x000fca0000000000 */
[----:B------:R-:W-:Y:S01]  /*0490*/  ISETP.GE.U32.AND P0, PT, R8, 0x7ca00000, PT ;  /* 0x7ca000000800780c */ /* 0x000fe20003f06070 */
[----:B0-----:R-:W-:-:S08]  /*04a0*/  DMUL R12, R8, R8 ;  /* 0x00000008080c7228 */ /* 0x001fd00000000000 */
[----:B------:R-:W-:-:S08]  /*04b0*/  DFMA R12, R10, -R12, 1 ;  /* 0x3ff000000a0c742b */ /* 0x000fd0000000080c */
[----:B------:R-:W-:Y:S02]  /*04c0*/  DFMA R14, R12, R14, 0.5 ;  /* 0x3fe000000c0e742b */ /* 0x000fe4000000000e */
[----:B------:R-:W-:-:S08]  /*04d0*/  DMUL R12, R8, R12 ;  /* 0x0000000c080c7228 */ /* 0x000fd00000000000 */
[----:B------:R-:W-:-:S08]  /*04e0*/  DFMA R16, R14, R12, R8 ;  /* 0x0000000c0e10722b */ /* 0x000fd00000000008 */
[----:B------:R-:W-:Y:S02]  /*04f0*/  DMUL R12, R10, R16 ;  /* 0x000000100a0c7228 */ /* 0x000fe40000000000 */
[----:B------:R-:W-:Y:S01]  /*0500*/  VIADD R19, R17, 0xfff00000 ;  /* 0xfff0000011137836 */ /* 0x000fe20000000000 */
[----:B------:R-:W-:-:S05]  /*0510*/  MOV R18, R16 ;  /* 0x0000001000127202 */ /* 0x000fca0000000f00 */
[----:B------:R-:W-:-:S08]  /*0520*/  DFMA R14, R12, -R12, R10 ;  /* 0x8000000c0c0e722b */ /* 0x000fd0000000000a */
[----:B------:R-:W-:Y:S01]  /*0530*/  DFMA R6, R14, R18, R12 ;  /* 0x000000120e06722b */ /* 0x000fe2000000000c */
[----:B------:R-:W-:Y:S10]  /*0540*/  @!P0 BRA `(.L_x_1) ;  /* 0x0000000000108947 */ /* 0x000ff40003800000 */
[----:B------:R-:W-:-:S07]  /*0550*/  MOV R6, 0x570 ;  /* 0x0000057000067802 */ /* 0x000fce0000000f00 */
[----:B------:R-:W-:Y:S05]  /*0560*/  CALL.REL.NOINC `($__internal_0_$__cuda_sm20_dsqrt_rn_f64_mediumpath_v1) ;  /* 0x00000000007c7944 */ /* 0x000fea0003c00000 */
[----:B------:R-:W-:Y:S02]  /*0570*/  IMAD.MOV.U32 R6, RZ, RZ, R8 ;  /* 0x000000ffff067224 */ /* 0x000fe400078e0008 */
[----:B------:R-:W-:-:S07]  /*0580*/  IMAD.MOV.U32 R7, RZ, RZ, R9 ;  /* 0x000000ffff077224 */ /* 0x000fce00078e0009 */
.L_x_1:
[----:B------:R-:W-:Y:S05]  /*0590*/  BSYNC.RECONVERGENT B0 ;  /* 0x0000000000007941 */ /* 0x000fea0003800200 */
.L_x_0:
[----:B------:R-:W0:Y:S01]  /*05a0*/  LDC.64 R8, c[0x0][0x3a8] ;  /* 0x0000ea00ff087b82 */ /* 0x000e220000000a00 */
[----:B------:R-:W1:Y:S01]  /*05b0*/  LDCU.64 UR4, c[0x0][0x3a8] ;  /* 0x00007500ff0477ac */ /* 0x000e620008000a00 */
[----:B0-----:R-:W2:Y:S01]  /*05c0*/  LDG.E.64 R8, desc[UR6][R8.64+0x8] ;  /* 0x0000080608087981 */ /* 0x001ea2000c1e1b00 */
[----:B------:R-:W-:Y:S01]  /*05d0*/  DADD R6, R4, -R6 ;  /* 0x0000000004067229 */ /* 0x000fe20000000806 */
[----:B-1----:R-:W-:-:S04]  /*05e0*/  UIADD3 UR4, UP0, UPT, UR4, 0x8, URZ ;  /* 0x0000000804047890 */ /* 0x002fc8000ff1e0ff */
[----:B------:R-:W-:-:S03]  /*05f0*/  UIADD3.X UR5, UPT, UPT, URZ, UR5, URZ, UP0, !UPT ;  /* 0x00000005ff057290 */ /* 0x000fc600087fe4ff */
[----:B--2---:R-:W-:-:S14]  /*0600*/  DSETP.GT.AND P0, PT, R6, R8, PT ;  /* 0x000000080600722a */ /* 0x004fdc0003f04000 */
[----:B------:R-:W-:Y:S05]  /*0610*/  @!P0 EXIT ;  /* 0x000000000000894d */ /* 0x000fea0003800000 */
[----:B------:R-:W-:Y:S01]  /*0620*/  BSSY B0, `(.L_x_2) ;  /* 0x000000f000007945 */ /* 0x000fe20003800000 */
.L_x_4:
[----:B------:R-:W-:Y:S01]  /*0630*/  IMAD.MOV.U32 R4, RZ, RZ, R8 ;  /* 0x000000ffff047224 */ /* 0x000fe200078e0008 */
[----:B------:R-:W-:Y:S01]  /*0640*/  MOV R5, R9 ;  /* 0x0000000900057202 */ /* 0x000fe20000000f00 */
[----:B------:R-:W-:Y:S01]  /*0650*/  IMAD.U32 R11, RZ, RZ, UR5 ;  /* 0x00000005ff0b7e24 */ /* 0x000fe2000f8e00ff */
[----:B------:R-:W-:Y:S01]  /*0660*/  MOV R10, UR4 ;  /* 0x00000004000a7c02 */ /* 0x000fe20008000f00 */
[----:B------:R-:W-:Y:S05]  /*0670*/  YIELD ;  /* 0x0000000000007946 */ /* 0x000fea0003800000 */
[----:B------:R-:W2:Y:S02]  /*0680*/  ATOMG.E.CAS.64.STRONG.GPU PT, R4, [R10], R4, R6 ;  /* 0x000000040a0473a9 */ /* 0x000ea400001ee506 */
[----:B--2---:R-:W-:-:S04]  /*0690*/  ISETP.NE.U32.AND P0, PT, R4, R8, PT ;  /* 0x000000080400720c */ /* 0x004fc80003f05070 */
[----:B------:R-:W-:-:S13]  /*06a0*/  ISETP.NE.AND.EX P0, PT, R5, R9, PT, P0 ;  /* 0x000000090500720c */ /* 0x000fda0003f05300 */
[----:B------:R-:W-:Y:S05]  /*06b0*/  @!P0 BRA `(.L_x_3) ;  /* 0x0000000000148947 */ /* 0x000fea0003800000 */
[----:B------:R-:W-:Y:S01]  /*06c0*/  DSETP.GT.AND P0, PT, R6, R4, PT ;  /* 0x000000040600722a */ /* 0x000fe20003f04000 */
[----:B------:R-:W-:Y:S02]  /*06d0*/  IMAD.MOV.U32 R8, RZ, RZ, R4 ;  /* 0x000000ffff087224 */ /* 0x000fe400078e0004 */
[----:B------:R-:W-:-:S11]  /*06e0*/  IMAD.MOV.U32 R9, RZ, RZ, R5 ;  /* 0x000000ffff097224 */ /* 0x000fd600078e0005 */
[----:B------:R-:W-:Y:S05]  /*06f0*/  @P0 BRA `(.L_x_4) ;  /* 0xfffffffc00cc0947 */ /* 0x000fea000383ffff */
[----:B------:R-:W-:Y:S05]  /*0700*/  EXIT ;  /* 0x000000000000794d */ /* 0x000fea0003800000 */
.L_x_3:
[----:B------:R-:W-:Y:S05]  /*0710*/  BSYNC B0 ;  /* 0x0000000000007941 */ /* 0x000fea0003800000 */
.L_x_2:
[----:B------:R-:W0:Y:S02]  /*0720*/  LDC.64 R4, c[0x0][0x3a8] ;  /* 0x0000ea00ff047b82 */ /* 0x000e240000000a00 */
[----:B0-----:R-:W-:Y:S04]  /*0730*/  STG.E.STRONG.SYS desc[UR6][R4.64], R0 ;  /* 0x0000000004007986 */ /* 0x001fe8000c115906 */
[----:B------:R-:W-:Y:S01]  /*0740*/  STG.E.STRONG.SYS desc[UR6][R4.64+0x4], R2 ;  /* 0x0000040204007986 */ /* 0x000fe2000c115906 */
[----:B------:R-:W-:Y:S05]  /*0750*/  EXIT ;  /* 0x000000000000794d */ /* 0x000fea0003800000 */
        .weak           $__internal_0_$__cuda_sm20_dsqrt_rn_f64_mediumpath_v1
        .type           $__internal_0_$__cuda_sm20_dsqrt_rn_f64_mediumpath_v1,@function
        .size           $__internal_0_$__cuda_sm20_dsqrt_rn_f64_mediumpath_v1,(.L_x_10 - $__internal_0_$__cuda_sm20_dsqrt_rn_f64_mediumpath_v1)
$__internal_0_$__cuda_sm20_dsqrt_rn_f64_mediumpath_v1:
[----:B------:R-:W-:Y:S01]  /*0760*/  ISETP.GE.U32.AND P0, PT, R8, -0x3400000, PT ;  /* 0xfcc000000800780c */ /* 0x000fe20003f06070 */
[----:B------:R-:W-:Y:S01]  /*0770*/  BSSY.RECONVERGENT B1, `(.L_x_5) ;  /* 0x0000024000017945 */ /* 0x000fe20003800200 */
[----:B------:R-:W-:-:S11]  /*0780*/  MOV R17, R19 ;  /* 0x0000001300117202 */ /* 0x000fd60000000f00 */
[----:B------:R-:W-:Y:S05]  /*0790*/  @!P0 BRA `(.L_x_6) ;  /* 0x0000000000208947 */ /* 0x000fea0003800000 */
[----:B------:R-:W-:-:S10]  /*07a0*/  DFMA.RM R12, R14, R16, R12 ;  /* 0x000000100e0c722b */ /* 0x000fd4000000400c */
[----:B------:R-:W-:-:S05]  /*07b0*/  IADD3 R8, P0, PT, R12, 0x1, RZ ;  /* 0x000000010c087810 */ /* 0x000fca0007f1e0ff */
[----:B------:R-:W-:-:S06]  /*07c0*/  IMAD.X R9, RZ, RZ, R13, P0 ;  /* 0x000000ffff097224 */ /* 0x000fcc00000e060d */
[----:B------:R-:W-:-:S08]  /*07d0*/  DFMA.RP R10, -R12, R8, R10 ;  /* 0x000000080c0a722b */ /* 0x000fd0000000810a */
[----:B------:R-:W-:-:S06]  /*07e0*/  DSETP.GT.AND P0, PT, R10, RZ, PT ;  /* 0x000000ff0a00722a */ /* 0x000fcc0003f04000 */
[----:B------:R-:W-:Y:S02]  /*07f0*/  FSEL R8, R8, R12, P0 ;  /* 0x0000000c08087208 */ /* 0x000fe40000000000 */
[----:B------:R-:W-:Y:S01]  /*0800*/  FSEL R9, R9, R13, P0 ;  /* 0x0000000d09097208 */ /* 0x000fe20000000000 */
[----:B------:R-:W-:Y:S06]  /*0810*/  BRA `(.L_x_7) ;  /* 0x0000000000647947 */ /* 0x000fec0003800000 */
.L_x_6:
[----:B------:R-:W-:-:S14]  /*0820*/  DSETP.NE.AND P0, PT, R10, RZ, PT ;  /* 0x000000ff0a00722a */ /* 0x000fdc0003f05000 */
[----:B------:R-:W-:Y:S05]  /*0830*/  @!P0 BRA `(.L_x_8) ;  /* 0x0000000000588947 */ /* 0x000fea0003800000 */
[----:B------:R-:W-:-:S13]  /*0840*/  ISETP.GE.AND P0, PT, R11, RZ, PT ;  /* 0x000000ff0b00720c */ /* 0x000fda0003f06270 */
[----:B------:R-:W-:Y:S01]  /*0850*/  @!P0 IMAD.MOV.U32 R8, RZ, RZ, 0x0 ;  /* 0x00000000ff088424 */ /* 0x000fe200078e00ff */
[----:B------:R-:W-:Y:S01]  /*0860*/  @!P0 MOV R9, 0xfff80000 ;  /* 0xfff8000000098802 */ /* 0x000fe20000000f00 */
[----:B------:R-:W-:Y:S06]  /*0870*/  @!P0 BRA `(.L_x_7) ;  /* 0x00000000004c8947 */ /* 0x000fec0003800000 */
[----:B------:R-:W-:-:S13]  /*0880*/  ISETP.GT.AND P0, PT, R11, 0x7fefffff, PT ;  /* 0x7fefffff0b00780c */ /* 0x000fda0003f04270 */
[----:B------:R-:W-:Y:S05]  /*0890*/  @P0 BRA `(.L_x_8) ;  /* 0x0000000000400947 */ /* 0x000fea0003800000 */
[----:B------:R-:W-:Y:S01]  /*08a0*/  DMUL R10, R10, 8.11296384146066816958e+31 ;  /* 0x469000000a0a7828 */ /* 0x000fe20000000000 */
[----:B------:R-:W-:Y:S01]  /*08b0*/  IMAD.MOV.U32 R8, RZ, RZ, RZ ;  /* 0x000000ffff087224 */ /* 0x000fe200078e00ff */
[----:B------:R-:W-:Y:S01]  /*08c0*/  MOV R14, 0x0 ;  /* 0x00000000000e7802 */ /* 0x000fe20000000f00 */
[----:B------:R-:W-:-:S03]  /*08d0*/  IMAD.MOV.U32 R15, RZ, RZ, 0x3fd80000 ;  /* 0x3fd80000ff0f7424 */ /* 0x000fc600078e00ff */
[----:B------:R-:W0:Y:S02]  /*08e0*/  MUFU.RSQ64H R9, R11 ;  /* 0x0000000b00097308 */ /* 0x000e240000001c00 */
[----:B0-----:R-:W-:-:S08]  /*08f0*/  DMUL R12, R8, R8 ;  /* 0x00000008080c7228 */ /* 0x001fd00000000000 */
[----:B------:R-:W-:-:S08]  /*0900*/  DFMA R12, R10, -R12, 1 ;  /* 0x3ff000000a0c742b */ /* 0x000fd0000000080c */
[----:B------:R-:W-:Y:S02]  /*0910*/  DFMA R14, R12, R14, 0.5 ;  /* 0x3fe000000c0e742b */ /* 0x000fe4000000000e */
[----:B------:R-:W-:-:S08]  /*0920*/  DMUL R12, R8, R12 ;  /* 0x0000000c080c7228 */ /* 0x000fd00000000000 */
[----:B------:R-:W-:-:S08]  /*0930*/  DFMA R12, R14, R12, R8 ;  /* 0x0000000c0e0c722b */ /* 0x000fd00000000008 */
[----:B------:R-:W-:Y:S02]  /*0940*/  DMUL R8, R10, R12 ;  /* 0x0000000c0a087228 */ /* 0x000fe40000000000 */
[----:B------:R-:W-:-:S06]  /*0950*/  IADD3 R13, PT, PT, R13, -0x100000, RZ ;  /* 0xfff000000d0d7810 */ /* 0x000fcc0007ffe0ff */
[----:B------:R-:W-:-:S08]  /*0960*/  DFMA R14, R8, -R8, R10 ;  /* 0x80000008080e722b */ /* 0x000fd0000000000a */
[----:B------:R-:W-:-:S10]  /*0970*/  DFMA R8, R12, R14, R8 ;  /* 0x0000000e0c08722b */ /* 0x000fd40000000008 */
[----:B------:R-:W-:Y:S01]  /*0980*/  VIADD R9, R9, 0xfcb00000 ;  /* 0xfcb0000009097836 */ /* 0x000fe20000000000 */
[----:B------:R-:W-:Y:S06]  /*0990*/  BRA `(.L_x_7) ;  /* 0x0000000000047947 */ /* 0x000fec0003800000 */
.L_x_8:
[----:B------:R-:W-:-:S11]  /*09a0*/  DADD R8, R10, R10 ;  /* 0x000000000a087229 */ /* 0x000fd6000000000a */
.L_x_7:
[----:B------:R-:W-:Y:S05]  /*09b0*/  BSYNC.RECONVERGENT B1 ;  /* 0x0000000000017941 */ /* 0x000fea0003800200 */
.L_x_5:
[----:B------:R-:W-:-:S04]  /*09c0*/  MOV R7, 0x0 ;  /* 0x0000000000077802 */ /* 0x000fc80000000f00 */
[----:B------:R-:W-:Y:S05]  /*09d0*/  RET.REL.NODEC R6 `(_Z23find_best_saving_kernelPK5PointPKiPKdS3_S5_P6Savingid) ;  /* 0xfffffff406887950 */ /* 0x000fea0003c3ffff */
.L_x_9:
[----:B------:R-:W-:-:S00]  /*09e0*/  BRA `(.L_x_9) ;  /* 0xfffffffc00fc7947 */ /* 0x000fc0000383ffff */
[----:B------:R-:W-:-:S00]  /*09f0*/  NOP ;  /* 0x0000000000007918 */ /* 0x000fc00000000000 */
        /* <DEDUP_REMOVED lines=8> */
.L_x_10:


//--------------------- .nv.shared.reserved.0     --------------------------
	.section	.nv.shared.reserved.0,"aw",@nobits
	.weak		__nv_reservedSMEM_offset_0_alias
	.size		__nv_reservedSMEM_offset_0_alias, 0, 64
	.other		__nv_reservedSMEM_offset_0_alias,@"STO_CUDA_RESERVED_SHARED STV_DEFAULT"
__nv_reservedSMEM_offset_0_alias:
	.zero		0
	.zero		64


//--------------------- .nv.constant0._Z23find_best_saving_kernelPK5PointPKiPKdS3_S5_P6Savingid --------------------------
	.section	.nv.constant0._Z23find_best_saving_kernelPK5PointPKiPKdS3_S5_P6Savingid,"a",@progbits
	.sectionflags	@""
	.align	4
.nv.constant0._Z23find_best_saving_kernelPK5PointPKiPKdS3_S5_P6Savingid:
	.zero		960


//--------------------- SYMBOLS --------------------------

	.type		.nv.reservedSmem.offset0,@object
	.size		.nv.reservedSmem.offset0,0x4
